	.headerflags	@"EF_CUDA_TEXMODE_UNIFIED EF_CUDA_64BIT_ADDRESS EF_CUDA_ACCELERATORS EF_CUDA_SM90 EF_CUDA_VIRTUAL_SM(EF_CUDA_SM90)"
	.elftype	@"ET_EXEC"


//--------------------- .nv.info                  --------------------------
	.section	.nv.info,"",@"SHT_CUDA_INFO"
	.align	4


	//----- nvinfo : EIATTR_REGCOUNT
	.align		4
        /*0000*/ 	.byte	0x04, 0x2f
        /*0002*/ 	.short	(.L_3 - .L_2)
	.align		4
.L_2:
        /*0004*/ 	.word	index@(triton_poi_fused__native_batch_norm_legit_no_training_convolution_39)
        /*0008*/ 	.word	0x00000017


	//----- nvinfo : EIATTR_MIN_STACK_SIZE
	.align		4
.L_3:
        /*000c*/ 	.byte	0x04, 0x12
        /*000e*/ 	.short	(.L_5 - .L_4)
	.align		4
.L_4:
        /*0010*/ 	.word	index@(triton_poi_fused__native_batch_norm_legit_no_training_convolution_39)
        /*0014*/ 	.word	0x00000000


	//----- nvinfo : EIATTR_FRAME_SIZE
	.align		4
.L_5:
        /*0018*/ 	.byte	0x04, 0x11
        /*001a*/ 	.short	(.L_7 - .L_6)
	.align		4
.L_6:
        /*001c*/ 	.word	index@(triton_poi_fused__native_batch_norm_legit_no_training_convolution_39)
        /*0020*/ 	.word	0x00000000


	//----- nvinfo : EIATTR_MIN_STACK_SIZE
	.align		4
.L_7:
        /*0024*/ 	.byte	0x04, 0x12
        /*0026*/ 	.short	(.L_9 - .L_8)
	.align		4
.L_8:
        /*0028*/ 	.word	index@(triton_poi_fused__native_batch_norm_legit_no_training_convolution_39)
        /*002c*/ 	.word	0x00000000
.L_9:


//--------------------- .nv.info.triton_poi_fused__native_batch_norm_legit_no_training_convolution_39 --------------------------
	.section	.nv.info.triton_poi_fused__native_batch_norm_legit_no_training_convolution_39,"",@"SHT_CUDA_INFO"
	.sectionflags	@""
	.align	4


	//----- nvinfo : EIATTR_CUDA_API_VERSION
	.align		4
        /*0000*/ 	.byte	0x04, 0x37
        /*0002*/ 	.short	(.L_11 - .L_10)
.L_10:
        /*0004*/ 	.word	0x0000007c


	//----- nvinfo : EIATTR_KPARAM_INFO
	.align		4
.L_11:
        /*0008*/ 	.byte	0x04, 0x17
        /*000a*/ 	.short	(.L_13 - .L_12)
.L_12:
        /*000c*/ 	.word	0x00000000
        /*0010*/ 	.short	0x0007
        /*0012*/ 	.short	0x0038
        /*0014*/ 	.byte	0x00, 0xf0, 0x11, 0x00


	//----- nvinfo : EIATTR_KPARAM_INFO
	.align		4
.L_13:
        /*0018*/ 	.byte	0x04, 0x17
        /*001a*/ 	.short	(.L_15 - .L_14)
.L_14:
        /*001c*/ 	.word	0x00000000
        /*0020*/ 	.short	0x0006
        /*0022*/ 	.short	0x0030
        /*0024*/ 	.byte	0x00, 0xf4, 0x21, 0x00


	//----- nvinfo : EIATTR_KPARAM_INFO
	.align		4
.L_15:
        /*0028*/ 	.byte	0x04, 0x17
        /*002a*/ 	.short	(.L_17 - .L_16)
.L_16:
        /*002c*/ 	.word	0x00000000
        /*0030*/ 	.short	0x0005
        /*0032*/ 	.short	0x0028
        /*0034*/ 	.byte	0x00, 0xf4, 0x21, 0x00


	//----- nvinfo : EIATTR_KPARAM_INFO
	.align		4
.L_17:
        /*0038*/ 	.byte	0x04, 0x17
        /*003a*/ 	.short	(.L_19 - .L_18)
.L_18:
        /*003c*/ 	.word	0x00000000
        /*0040*/ 	.short	0x0004
        /*0042*/ 	.short	0x0020
        /*0044*/ 	.byte	0x00, 0xf4, 0x21, 0x00


	//----- nvinfo : EIATTR_KPARAM_INFO
	.align		4
.L_19:
        /*0048*/ 	.byte	0x04, 0x17
        /*004a*/ 	.short	(.L_21 - .L_20)
.L_20:
        /*004c*/ 	.word	0x00000000
        /*0050*/ 	.short	0x0003
        /*0052*/ 	.short	0x0018
        /*0054*/ 	.byte	0x00, 0xf4, 0x21, 0x00


	//----- nvinfo : EIATTR_KPARAM_INFO
	.align		4
.L_21:
        /*0058*/ 	.byte	0x04, 0x17
        /*005a*/ 	.short	(.L_23 - .L_22)
.L_22:
        /*005c*/ 	.word	0x00000000
        /*0060*/ 	.short	0x0002
        /*0062*/ 	.short	0x0010
        /*0064*/ 	.byte	0x00, 0xf4, 0x21, 0x00


	//----- nvinfo : EIATTR_KPARAM_INFO
	.align		4
.L_23:
        /*0068*/ 	.byte	0x04, 0x17
        /*006a*/ 	.short	(.L_25 - .L_24)
.L_24:
        /*006c*/ 	.word	0x00000000
        /*0070*/ 	.short	0x0001
        /*0072*/ 	.short	0x0008
        /*0074*/ 	.byte	0x00, 0xf4, 0x21, 0x00


	//----- nvinfo : EIATTR_KPARAM_INFO
	.align		4
.L_25:
        /*0078*/ 	.byte	0x04, 0x17
        /*007a*/ 	.short	(.L_27 - .L_26)
.L_26:
        /*007c*/ 	.word	0x00000000
        /*0080*/ 	.short	0x0000
        /*0082*/ 	.short	0x0000
        /*0084*/ 	.byte	0x00, 0xf4, 0x21, 0x00


	//----- nvinfo : EIATTR_SPARSE_MMA_MASK
	.align		4
.L_27:
        /*0088*/ 	.byte	0x03, 0x50
        /*008a*/ 	.short	0x0000


	//----- nvinfo : EIATTR_MAXREG_COUNT
	.align		4
        /*008c*/ 	.byte	0x03, 0x1b
        /*008e*/ 	.short	0x00ff


	//----- nvinfo : EIATTR_EXIT_INSTR_OFFSETS
	.align		4
        /*0090*/ 	.byte	0x04, 0x1c
        /*0092*/ 	.short	(.L_29 - .L_28)


	//   ....[0]....
.L_28:
        /*0094*/ 	.word	0x000003f0


	//----- nvinfo : EIATTR_REQNTID
	.align		4
.L_29:
        /*0098*/ 	.byte	0x04, 0x10
        /*009a*/ 	.short	(.L_31 - .L_30)
.L_30:
        /*009c*/ 	.word	0x00000100
        /*00a0*/ 	.word	0x00000001
        /*00a4*/ 	.word	0x00000001


	//----- nvinfo : EIATTR_CBANK_PARAM_SIZE
	.align		4
.L_31:
        /*00a8*/ 	.byte	0x03, 0x19
        /*00aa*/ 	.short	0x003c


	//----- nvinfo : EIATTR_PARAM_CBANK
	.align		4
        /*00ac*/ 	.byte	0x04, 0x0a
        /*00ae*/ 	.short	(.L_33 - .L_32)
	.align		4
.L_32:
        /*00b0*/ 	.word	index@(.nv.constant0.triton_poi_fused__native_batch_norm_legit_no_training_convolution_39)
        /*00b4*/ 	.short	0x0210
        /*00b6*/ 	.short	0x003c


	//----- nvinfo : EIATTR_SW_WAR
	.align		4
.L_33:
        /*00b8*/ 	.byte	0x04, 0x36
        /*00ba*/ 	.short	(.L_35 - .L_34)
.L_34:
        /*00bc*/ 	.word	0x00000008
.L_35:


//--------------------- .nv.callgraph             --------------------------
	.section	.nv.callgraph,"",@"SHT_CUDA_CALLGRAPH"
	.align	4
	.sectionentsize	8
	.align		4
        /*0000*/ 	.word	0x00000000
	.align		4
        /*0004*/ 	.word	0xffffffff
	.align		4
        /*0008*/ 	.word	0x00000000
	.align		4
        /*000c*/ 	.word	0xfffffffe
	.align		4
        /*0010*/ 	.word	0x00000000
	.align		4
        /*0014*/ 	.word	0xfffffffd
	.align		4
        /*0018*/ 	.word	0x00000000
	.align		4
        /*001c*/ 	.word	0xfffffffc


//--------------------- .nv.constant4             --------------------------
	.section	.nv.constant4,"a",@progbits
	.align	8
	.align		8
.nv.constant4:
        /*0000*/ 	.dword	_$_str
	.align		8
        /*0008*/ 	.dword	_$_str_$_2


//--------------------- .text.triton_poi_fused__native_batch_norm_legit_no_training_convolution_39 --------------------------
	.section	.text.triton_poi_fused__native_batch_norm_legit_no_training_convolution_39,"ax",@progbits
	.align	128
        .global         triton_poi_fused__native_batch_norm_legit_no_training_convolution_39
        .type           triton_poi_fused__native_batch_norm_legit_no_training_convolution_39,@function
        .size           triton_poi_fused__native_batch_norm_legit_no_training_convolution_39,(.L_x_1 - triton_poi_fused__native_batch_norm_legit_no_training_convolution_39)
        .other          triton_poi_fused__native_batch_norm_legit_no_training_convolution_39,@"STO_CUDA_ENTRY STV_DEFAULT"
triton_poi_fused__native_batch_norm_legit_no_training_convolution_39:
.text.triton_poi_fused__native_batch_norm_legit_no_training_convolution_39:
[----:B------:R-:W-:Y:S01]  /*0000*/  LDC R1, c[0x0][0x28] ;  /* 0x00000a00ff017b82 */ /* 0x000fe20000000800 */
[----:B------:R-:W1:Y:S07]  /*0010*/  S2R R0, SR_TID.X ;  /* 0x0000000000007919 */ /* 0x000e6e0000002100 */
[----:B------:R-:W2:Y:S01]  /*0020*/  LDC.64 R6, c[0x0][0x228] ;  /* 0x00008a00ff067b82 */ /* 0x000ea20000000a00 */
[----:B------:R-:W-:Y:S01]  /*0030*/  ULDC.64 UR4, c[0x0][0x208] ;  /* 0x0000820000047ab9 */ /* 0x000fe20000000a00 */
[----:B------:R-:W3:Y:S06]  /*0040*/  S2R R5, SR_CTAID.X ;  /* 0x0000000000057919 */ /* 0x000eec0000002500 */
[----:B------:R-:W4:Y:S08]  /*0050*/  LDC.64 R12, c[0x0][0x218] ;  /* 0x00008600ff0c7b82 */ /* 0x000f300000000a00 */
[----:B------:R-:W5:Y:S08]  /*0060*/  LDC.64 R14, c[0x0][0x220] ;  /* 0x00008800ff0e7b82 */ /* 0x000f700000000a00 */
[----:B------:R-:W5:Y:S01]  /*0070*/  LDC.64 R10, c[0x0][0x238] ;  /* 0x00008e00ff0a7b82 */ /* 0x000f620000000a00 */
[----:B-1----:R-:W-:-:S07]  /*0080*/  SHF.L.U32 R0, R0, 0x1, RZ ;  /* 0x0000000100007819 */ /* 0x002fce00000006ff */
[----:B------:R-:W1:Y:S01]  /*0090*/  LDC.64 R16, c[0x0][0x230] ;  /* 0x00008c00ff107b82 */ /* 0x000e620000000a00 */
[----:B---3--:R-:W-:Y:S02]  /*00a0*/  SHF.R.S32.HI R3, RZ, 0x16, R5 ;  /* 0x00000016ff037819 */ /* 0x008fe40000011405 */
[----:B------:R-:W-:Y:S02]  /*00b0*/  LOP3.LUT R0, R0, 0x1fe, RZ, 0xc0, !PT ;  /* 0x000001fe00007812 */ /* 0x000fe400078ec0ff */
[----:B------:R-:W-:Y:S02]  /*00c0*/  SGXT R3, R3, 0x1 ;  /* 0x000000010303781a */ /* 0x000fe40000000200 */
[----:B------:R-:W-:-:S04]  /*00d0*/  LEA R0, R5, R0, 0x9 ;  /* 0x0000000005007211 */ /* 0x000fc800078e48ff */
[----:B------:R-:W-:-:S04]  /*00e0*/  LEA.HI R3, R3, R0, RZ, 0x7 ;  /* 0x0000000003037211 */ /* 0x000fc800078f38ff */
[----:B------:R-:W-:-:S04]  /*00f0*/  LOP3.LUT R3, R3, 0xffffff80, RZ, 0xc0, !PT ;  /* 0xffffff8003037812 */ /* 0x000fc800078ec0ff */
[----:B------:R-:W-:Y:S02]  /*0100*/  IADD3 R8, R0, -R3, RZ ;  /* 0x8000000300087210 */ /* 0x000fe40007ffe0ff */
[----:B------:R-:W3:Y:S03]  /*0110*/  LDC.64 R2, c[0x0][0x210] ;  /* 0x00008400ff027b82 */ /* 0x000ee60000000a00 */
[----:B--2---:R-:W-:-:S06]  /*0120*/  IMAD.WIDE R6, R8, 0x4, R6 ;  /* 0x0000000408067825 */ /* 0x004fcc00078e0206 */
[----:B------:R-:W2:Y:S01]  /*0130*/  LDG.E.EL.64 R6, desc[UR4][R6.64] ;  /* 0x0000000406067981 */ /* 0x000ea2000c2e1b00 */
[----:B----4-:R-:W-:-:S04]  /*0140*/  IMAD.WIDE R12, R8, 0x4, R12 ;  /* 0x00000004080c7825 */ /* 0x010fc800078e020c */
[C---:B-----5:R-:W-:Y:S02]  /*0150*/  IMAD.WIDE R14, R8.reuse, 0x4, R14 ;  /* 0x00000004080e7825 */ /* 0x060fe400078e020e */
[----:B------:R-:W4:Y:S02]  /*0160*/  LDG.E.EL.64 R12, desc[UR4][R12.64] ;  /* 0x000000040c0c7981 */ /* 0x000f24000c2e1b00 */
[----:B0-----:R-:W-:Y:S02]  /*0170*/  IMAD.WIDE R10, R8, 0x4, R10 ;  /* 0x00000004080a7825 */ /* 0x001fe400078e020a */
[----:B------:R-:W5:Y:S02]  /*0180*/  LDG.E.EL.64 R14, desc[UR4][R14.64] ;  /* 0x000000040e0e7981 */ /* 0x000f64000c2e1b00 */
[----:B---3--:R-:W-:Y:S02]  /*0190*/  IMAD.WIDE R2, R0, 0x4, R2 ;  /* 0x0000000400027825 */ /* 0x008fe400078e0202 */
[----:B------:R-:W3:Y:S04]  /*01a0*/  LDG.E.EL.64 R10, desc[UR4][R10.64] ;  /* 0x000000040a0a7981 */ /* 0x000ee8000c2e1b00 */
[----:B------:R-:W4:Y:S01]  /*01b0*/  LDG.E.64 R4, desc[UR4][R2.64] ;  /* 0x0000000402047981 */ /* 0x000f22000c1e1b00 */
[----:B-1----:R-:W-:-:S05]  /*01c0*/  IMAD.WIDE R16, R8, 0x4, R16 ;  /* 0x0000000408107825 */ /* 0x002fca00078e0210 */
[----:B------:R0:W3:Y:S02]  /*01d0*/  LDG.E.EL.64 R8, desc[UR4][R16.64] ;  /* 0x0000000410087981 */ /* 0x0000e4000c2e1b00 */
[----:B0-----:R-:W-:Y:S01]  /*01e0*/  HFMA2.MMA R17, -RZ, RZ, 1.625, 0 ;  /* 0x3e800000ff117435 */ /* 0x001fe200000001ff */
[----:B--2---:R-:W-:Y:S01]  /*01f0*/  FADD R6, R6, 9.9999997473787516356e-06 ;  /* 0x3727c5ac06067421 */ /* 0x004fe20000000000 */
[----:B------:R-:W-:-:S03]  /*0200*/  FADD R18, R7, 9.9999997473787516356e-06 ;  /* 0x3727c5ac07127421 */ /* 0x000fc60000000000 */
[----:B------:R0:W1:Y:S08]  /*0210*/  MUFU.SQRT R19, R6 ;  /* 0x0000000600137308 */ /* 0x0000700000002000 */
[----:B------:R-:W2:Y:S01]  /*0220*/  MUFU.SQRT R20, R18 ;  /* 0x0000001200147308 */ /* 0x000ea20000002000 */
[----:B0-----:R-:W0:Y:S01]  /*0230*/  LDC.64 R6, c[0x0][0x240] ;  /* 0x00009000ff067b82 */ /* 0x001e220000000a00 */
[----:B-1----:R-:W-:-:S02]  /*0240*/  FSETP.GT.AND P0, PT, R19, 8.50705917302346158658e+37, PT ;  /* 0x7e8000001300780b */ /* 0x002fc40003f04000 */
[----:B------:R-:W-:Y:S02]  /*0250*/  FSETP.GEU.AND P2, PT, R19, 1.175494350822287508e-38, PT ;  /* 0x008000001300780b */ /* 0x000fe40003f4e000 */
[C---:B--2---:R-:W-:Y:S02]  /*0260*/  FSETP.GT.AND P1, PT, R20.reuse, 8.50705917302346158658e+37, PT ;  /* 0x7e8000001400780b */ /* 0x044fe40003f24000 */
[----:B------:R-:W-:-:S07]  /*0270*/  FSETP.GEU.AND P3, PT, R20, 1.175494350822287508e-38, PT ;  /* 0x008000001400780b */ /* 0x000fce0003f6e000 */
[----:B------:R-:W-:-:S04]  /*0280*/  @P0 FMUL R19, R19, 0.25 ;  /* 0x3e80000013130820 */ /* 0x000fc80000400000 */
[----:B------:R-:W-:Y:S01]  /*0290*/  @!P2 FMUL R19, R19, 16777216 ;  /* 0x4b8000001313a820 */ /* 0x000fe20000400000 */
[----:B------:R-:W-:-:S04]  /*02a0*/  @P1 FMUL R20, R20, 0.25 ;  /* 0x3e80000014141820 */ /* 0x000fc80000400000 */
[----:B------:R-:W-:Y:S01]  /*02b0*/  @!P3 FMUL R20, R20, 16777216 ;  /* 0x4b8000001414b820 */ /* 0x000fe20000400000 */
[----:B------:R-:W1:Y:S01]  /*02c0*/  MUFU.RCP R19, R19 ;  /* 0x0000001300137308 */ /* 0x000e620000001000 */
[----:B------:R-:W-:-:S07]  /*02d0*/  FSEL R16, R17, 1, P0 ;  /* 0x3f80000011107808 */ /* 0x000fce0000000000 */
[----:B------:R-:W2:Y:S01]  /*02e0*/  MUFU.RCP R20, R20 ;  /* 0x0000001400147308 */ /* 0x000ea20000001000 */
[----:B------:R-:W-:Y:S01]  /*02f0*/  FSEL R17, R17, 1, P1 ;  /* 0x3f80000011117808 */ /* 0x000fe20000800000 */
[----:B------:R-:W-:Y:S01]  /*0300*/  @!P2 FMUL R16, R16, 16777216 ;  /* 0x4b8000001010a820 */ /* 0x000fe20000400000 */
[----:B----4-:R-:W-:Y:S01]  /*0310*/  FADD R4, R4, R12 ;  /* 0x0000000c04047221 */ /* 0x010fe20000000000 */
[----:B------:R-:W-:Y:S02]  /*0320*/  FADD R5, R5, R13 ;  /* 0x0000000d05057221 */ /* 0x000fe40000000000 */
[----:B------:R-:W-:Y:S01]  /*0330*/  @!P3 FMUL R17, R17, 16777216 ;  /* 0x4b8000001111b820 */ /* 0x000fe20000400000 */
[----:B-1----:R-:W-:Y:S01]  /*0340*/  FMUL R19, R19, R16 ;  /* 0x0000001013137220 */ /* 0x002fe20000400000 */
[----:B-----5:R-:W-:Y:S01]  /*0350*/  FADD R14, -R14, R4 ;  /* 0x000000040e0e7221 */ /* 0x020fe20000000100 */
[----:B------:R-:W-:Y:S01]  /*0360*/  FADD R15, -R15, R5 ;  /* 0x000000050f0f7221 */ /* 0x000fe20000000100 */
[----:B--2---:R-:W-:-:S02]  /*0370*/  FMUL R12, R20, R17 ;  /* 0x00000011140c7220 */ /* 0x004fc40000400000 */
[----:B------:R-:W-:Y:S02]  /*0380*/  FMUL R19, R14, R19 ;  /* 0x000000130e137220 */ /* 0x000fe40000400000 */
[----:B------:R-:W-:Y:S01]  /*0390*/  FMUL R12, R15, R12 ;  /* 0x0000000c0f0c7220 */ /* 0x000fe20000400000 */
[----:B0-----:R-:W-:-:S04]  /*03a0*/  IMAD.WIDE R6, R0, 0x4, R6 ;  /* 0x0000000400067825 */ /* 0x001fc800078e0206 */
[----:B---3--:R-:W-:Y:S01]  /*03b0*/  FFMA R8, R8, R19, R10 ;  /* 0x0000001308087223 */ /* 0x008fe2000000000a */
[----:B------:R-:W-:Y:S01]  /*03c0*/  FFMA R9, R9, R12, R11 ;  /* 0x0000000c09097223 */ /* 0x000fe2000000000b */
[----:B------:R-:W-:Y:S04]  /*03d0*/  STG.E.64 desc[UR4][R2.64], R4 ;  /* 0x0000000402007986 */ /* 0x000fe8000c101b04 */
[----:B------:R-:W-:Y:S01]  /*03e0*/  STG.E.64 desc[UR4][R6.64], R8 ;  /* 0x0000000806007986 */ /* 0x000fe2000c101b04 */
[----:B------:R-:W-:Y:S05]  /*03f0*/  EXIT ;  /* 0x000000000000794d */ /* 0x000fea0003800000 */
.L_x_0:
[----:B------:R-:W-:-:S00]  /*0400*/  BRA `(.L_x_0) ;  /* 0xfffffffc00fc7947 */ /* 0x000fc0000383ffff */
[----:B------:R-:W-:-:S00]  /*0410*/  NOP ;  /* 0x0000000000007918 */ /* 0x000fc00000000000 */
        /* <DEDUP_REMOVED lines=14> */
.L_x_1:


//--------------------- .nv.global.init           --------------------------
	.section	.nv.global.init,"aw",@progbits
.nv.global.init:
	.type		_$_str,@object
	.size		_$_str,(_$_str_$_2 - _$_str)
_$_str:
        /*0000*/ 	.byte	0x5f, 0x5f, 0x43, 0x55, 0x44, 0x41, 0x5f, 0x46, 0x54, 0x5a, 0x00
	.type		_$_str_$_2,@object
	.size		_$_str_$_2,(.L_1 - _$_str_$_2)
_$_str_$_2:
        /*000b*/ 	.byte	0x5f, 0x5f, 0x43, 0x55, 0x44, 0x41, 0x5f, 0x50, 0x52, 0x45, 0x43, 0x5f, 0x53, 0x51, 0x52, 0x54
        /*001b*/ 	.byte	0x00
.L_1:


//--------------------- .nv.constant0.triton_poi_fused__native_batch_norm_legit_no_training_convolution_39 --------------------------
	.section	.nv.constant0.triton_poi_fused__native_batch_norm_legit_no_training_convolution_39,"a",@progbits
	.sectionflags	@""
	.align	4
.nv.constant0.triton_poi_fused__native_batch_norm_legit_no_training_convolution_39:
	.zero		588
